//
// Generated by NVIDIA NVVM Compiler
//
// Compiler Build ID: CL-36424714
// Cuda compilation tools, release 13.0, V13.0.88
// Based on NVVM 20.0.0
//

.version 9.0
.target sm_100
.address_size 64

	// .globl	_Z17updateQueueKernelPiS_PKiS1_S1_S1_

.visible .entry _Z17updateQueueKernelPiS_PKiS1_S1_S1_(
	.param .u64 .ptr .align 1 _Z17updateQueueKernelPiS_PKiS1_S1_S1__param_0,
	.param .u64 .ptr .align 1 _Z17updateQueueKernelPiS_PKiS1_S1_S1__param_1,
	.param .u64 .ptr .align 1 _Z17updateQueueKernelPiS_PKiS1_S1_S1__param_2,
	.param .u64 .ptr .align 1 _Z17updateQueueKernelPiS_PKiS1_S1_S1__param_3,
	.param .u64 .ptr .align 1 _Z17updateQueueKernelPiS_PKiS1_S1_S1__param_4,
	.param .u64 .ptr .align 1 _Z17updateQueueKernelPiS_PKiS1_S1_S1__param_5
)
{
	.reg .pred 	%p<3>;
	.reg .b32 	%r<7>;
	.reg .b64 	%rd<21>;

	ld.param.u64 	%rd1, [_Z17updateQueueKernelPiS_PKiS1_S1_S1__param_0];
	ld.param.u64 	%rd2, [_Z17updateQueueKernelPiS_PKiS1_S1_S1__param_1];
	ld.param.u64 	%rd5, [_Z17updateQueueKernelPiS_PKiS1_S1_S1__param_2];
	ld.param.u64 	%rd3, [_Z17updateQueueKernelPiS_PKiS1_S1_S1__param_3];
	ld.param.u64 	%rd4, [_Z17updateQueueKernelPiS_PKiS1_S1_S1__param_4];
	ld.param.u64 	%rd6, [_Z17updateQueueKernelPiS_PKiS1_S1_S1__param_5];
	cvta.to.global.u64 	%rd7, %rd6;
	cvta.to.global.u64 	%rd8, %rd5;
	mov.u32 	%r1, %tid.x;
	mul.wide.u32 	%rd9, %r1, 4;
	add.s64 	%rd10, %rd8, %rd9;
	ld.global.u32 	%r2, [%rd10];
	ld.global.u32 	%r3, [%rd7];
	setp.ne.s32 	%p1, %r2, %r3;
	@%p1 bra 	$L__BB0_3;
	cvta.to.global.u64 	%rd11, %rd3;
	cvta.to.global.u64 	%rd12, %rd4;
	add.s64 	%rd14, %rd11, %rd9;
	ld.global.u32 	%r4, [%rd14];
	mul.wide.s32 	%rd15, %r4, 4;
	add.s64 	%rd16, %rd12, %rd15;
	ld.global.u32 	%r5, [%rd16];
	setp.ne.s32 	%p2, %r5, 0;
	@%p2 bra 	$L__BB0_3;
	cvta.to.global.u64 	%rd17, %rd2;
	atom.global.add.u32 	%r6, [%rd17], 1;
	cvta.to.global.u64 	%rd18, %rd1;
	mul.wide.s32 	%rd19, %r6, 4;
	add.s64 	%rd20, %rd18, %rd19;
	st.global.u32 	[%rd20], %r1;
$L__BB0_3:
	ret;

}
	// .globl	_Z18processQueueKernelPiPdPKiS2_S2_PKd
.visible .entry _Z18processQueueKernelPiPdPKiS2_S2_PKd(
	.param .u64 .ptr .align 1 _Z18processQueueKernelPiPdPKiS2_S2_PKd_param_0,
	.param .u64 .ptr .align 1 _Z18processQueueKernelPiPdPKiS2_S2_PKd_param_1,
	.param .u64 .ptr .align 1 _Z18processQueueKernelPiPdPKiS2_S2_PKd_param_2,
	.param .u64 .ptr .align 1 _Z18processQueueKernelPiPdPKiS2_S2_PKd_param_3,
	.param .u64 .ptr .align 1 _Z18processQueueKernelPiPdPKiS2_S2_PKd_param_4,
	.param .u64 .ptr .align 1 _Z18processQueueKernelPiPdPKiS2_S2_PKd_param_5
)
{
	.reg .pred 	%p<2>;
	.reg .b32 	%r<5>;
	.reg .b64 	%rd<26>;
	.reg .b64 	%fd<5>;

	ld.param.u64 	%rd2, [_Z18processQueueKernelPiPdPKiS2_S2_PKd_param_0];
	ld.param.u64 	%rd3, [_Z18processQueueKernelPiPdPKiS2_S2_PKd_param_1];
	ld.param.u64 	%rd4, [_Z18processQueueKernelPiPdPKiS2_S2_PKd_param_2];
	ld.param.u64 	%rd5, [_Z18processQueueKernelPiPdPKiS2_S2_PKd_param_3];
	ld.param.u64 	%rd6, [_Z18processQueueKernelPiPdPKiS2_S2_PKd_param_4];
	ld.param.u64 	%rd7, [_Z18processQueueKernelPiPdPKiS2_S2_PKd_param_5];
	cvta.to.global.u64 	%rd8, %rd3;
	cvta.to.global.u64 	%rd9, %rd7;
	cvta.to.global.u64 	%rd10, %rd6;
	cvta.to.global.u64 	%rd11, %rd5;
	cvta.to.global.u64 	%rd12, %rd4;
	mov.u32 	%r3, %tid.x;
	mul.wide.u32 	%rd13, %r3, 4;
	add.s64 	%rd14, %rd12, %rd13;
	ld.global.u32 	%r4, [%rd14];
	mul.wide.s32 	%rd15, %r4, 4;
	add.s64 	%rd16, %rd11, %rd15;
	ld.global.u32 	%r1, [%rd16];
	add.s64 	%rd17, %rd10, %rd15;
	ld.global.u32 	%r2, [%rd17];
	mul.wide.s32 	%rd18, %r4, 8;
	add.s64 	%rd19, %rd9, %rd18;
	ld.global.f64 	%fd2, [%rd19];
	mul.wide.s32 	%rd20, %r1, 8;
	add.s64 	%rd21, %rd8, %rd20;
	ld.global.f64 	%fd3, [%rd21];
	add.f64 	%fd1, %fd2, %fd3;
	mul.wide.s32 	%rd22, %r2, 8;
	add.s64 	%rd1, %rd8, %rd22;
	ld.global.f64 	%fd4, [%rd1];
	setp.geu.f64 	%p1, %fd1, %fd4;
	@%p1 bra 	$L__BB1_2;
	cvta.to.global.u64 	%rd23, %rd2;
	st.global.f64 	[%rd1], %fd1;
	mul.wide.s32 	%rd24, %r2, 4;
	add.s64 	%rd25, %rd23, %rd24;
	st.global.u32 	[%rd25], %r1;
$L__BB1_2:
	ret;

}


// ===== COMPILED SASS (sm_100) =====

	.target	sm_100

	.elftype	@"ET_EXEC"


//--------------------- .note.nv.tkinfo           --------------------------
	.section	.note.nv.tkinfo,"",@"SHT_NOTE"
	.sectionflags	@"SHF_NOTE_NV_TKINFO"
	.tkinfo
        /*0018*/ 	.word	0x00000002
        /*0030*/ 	.string	""
        /*0030*/ 	.string	"ptxas"
        /*0030*/ 	.string	"Cuda compilation tools, release 13.0, V13.0.88"
        /*0030*/ 	.string	"Build cuda_13.0.r13.0/compiler.36424714_0"
        /*0030*/ 	.string	"-arch sm_100 -m 64 "



//--------------------- .note.nv.cuinfo           --------------------------
	.section	.note.nv.cuinfo,"",@"SHT_NOTE"
	.sectionflags	@"SHF_NOTE_NV_CUINFO"
        /*0018*/ 	.short	0x0002
        /*001a*/ 	.short	0x0064
        /*001c*/ 	.short	0x0082
	.zero		2


//--------------------- .nv.info                  --------------------------
	.section	.nv.info,"",@"SHT_CUDA_INFO"
	.align	4


	//----- nvinfo : EIATTR_REGCOUNT
	.align		4
        /*0000*/ 	.byte	0x04, 0x2f
        /*0002*/ 	.short	(.L_1 - .L_0)
	.align		4
.L_0:
        /*0004*/ 	.word	index@(_Z17updateQueueKernelPiS_PKiS1_S1_S1_)
        /*0008*/ 	.word	0x0000000c


	//----- nvinfo : EIATTR_FRAME_SIZE
	.align		4
.L_1:
        /*000c*/ 	.byte	0x04, 0x11
        /*000e*/ 	.short	(.L_3 - .L_2)
	.align		4
.L_2:
        /*0010*/ 	.word	index@(_Z17updateQueueKernelPiS_PKiS1_S1_S1_)
        /*0014*/ 	.word	0x00000000


	//----- nvinfo : EIATTR_REGCOUNT
	.align		4
.L_3:
        /*0018*/ 	.byte	0x04, 0x2f
        /*001a*/ 	.short	(.L_5 - .L_4)
	.align		4
.L_4:
        /*001c*/ 	.word	index@(_Z18processQueueKernelPiPdPKiS2_S2_PKd)
        /*0020*/ 	.word	0x00000014


	//----- nvinfo : EIATTR_FRAME_SIZE
	.align		4
.L_5:
        /*0024*/ 	.byte	0x04, 0x11
        /*0026*/ 	.short	(.L_7 - .L_6)
	.align		4
.L_6:
        /*0028*/ 	.word	index@(_Z18processQueueKernelPiPdPKiS2_S2_PKd)
        /*002c*/ 	.word	0x00000000


	//----- nvinfo : EIATTR_MIN_STACK_SIZE
	.align		4
.L_7:
        /*0030*/ 	.byte	0x04, 0x12
        /*0032*/ 	.short	(.L_9 - .L_8)
	.align		4
.L_8:
        /*0034*/ 	.word	index@(_Z18processQueueKernelPiPdPKiS2_S2_PKd)
        /*0038*/ 	.word	0x00000000


	//----- nvinfo : EIATTR_MIN_STACK_SIZE
	.align		4
.L_9:
        /*003c*/ 	.byte	0x04, 0x12
        /*003e*/ 	.short	(.L_11 - .L_10)
	.align		4
.L_10:
        /*0040*/ 	.word	index@(_Z17updateQueueKernelPiS_PKiS1_S1_S1_)
        /*0044*/ 	.word	0x00000000
.L_11:


//--------------------- .nv.compat                --------------------------
	.section	.nv.compat,"",@"SHT_CUDA_COMPAT_INFO"
	.align	4
        /*0000*/ 	.byte	0x02, 0x09, 0x00, 0x00, 0x02, 0x02, 0x01, 0x00, 0x02, 0x05, 0x05, 0x00, 0x03, 0x07, 0x01, 0x01
        /*0010*/ 	.byte	0x02, 0x03, 0x00, 0x00, 0x02, 0x06, 0x01, 0x00, 0x04, 0x0b, 0x08, 0x00, 0x01, 0x00, 0x00, 0x00
        /*0020*/ 	.byte	0x00, 0x00, 0x00, 0x00


//--------------------- .nv.info._Z18processQueueKernelPiPdPKiS2_S2_PKd --------------------------
	.section	.nv.info._Z18processQueueKernelPiPdPKiS2_S2_PKd,"",@"SHT_CUDA_INFO"
	.sectionflags	@""
	.align	4


	//----- nvinfo : EIATTR_CUDA_API_VERSION
	.align		4
        /*0000*/ 	.byte	0x04, 0x37
        /*0002*/ 	.short	(.L_13 - .L_12)
.L_12:
        /*0004*/ 	.word	0x00000082


	//----- nvinfo : EIATTR_KPARAM_INFO
	.align		4
.L_13:
        /*0008*/ 	.byte	0x04, 0x17
        /*000a*/ 	.short	(.L_15 - .L_14)
.L_14:
        /*000c*/ 	.word	0x00000000
        /*0010*/ 	.short	0x0005
        /*0012*/ 	.short	0x0028
        /*0014*/ 	.byte	0x00, 0xf5, 0x21, 0x00


	//----- nvinfo : EIATTR_KPARAM_INFO
	.align		4
.L_15:
        /*0018*/ 	.byte	0x04, 0x17
        /*001a*/ 	.short	(.L_17 - .L_16)
.L_16:
        /*001c*/ 	.word	0x00000000
        /*0020*/ 	.short	0x0004
        /*0022*/ 	.short	0x0020
        /*0024*/ 	.byte	0x00, 0xf5, 0x21, 0x00


	//----- nvinfo : EIATTR_KPARAM_INFO
	.align		4
.L_17:
        /*0028*/ 	.byte	0x04, 0x17
        /*002a*/ 	.short	(.L_19 - .L_18)
.L_18:
        /*002c*/ 	.word	0x00000000
        /*0030*/ 	.short	0x0003
        /*0032*/ 	.short	0x0018
        /*0034*/ 	.byte	0x00, 0xf5, 0x21, 0x00


	//----- nvinfo : EIATTR_KPARAM_INFO
	.align		4
.L_19:
        /*0038*/ 	.byte	0x04, 0x17
        /*003a*/ 	.short	(.L_21 - .L_20)
.L_20:
        /*003c*/ 	.word	0x00000000
        /*0040*/ 	.short	0x0002
        /*0042*/ 	.short	0x0010
        /*0044*/ 	.byte	0x00, 0xf5, 0x21, 0x00


	//----- nvinfo : EIATTR_KPARAM_INFO
	.align		4
.L_21:
        /*0048*/ 	.byte	0x04, 0x17
        /*004a*/ 	.short	(.L_23 - .L_22)
.L_22:
        /*004c*/ 	.word	0x00000000
        /*0050*/ 	.short	0x0001
        /*0052*/ 	.short	0x0008
        /*0054*/ 	.byte	0x00, 0xf5, 0x21, 0x00


	//----- nvinfo : EIATTR_KPARAM_INFO
	.align		4
.L_23:
        /*0058*/ 	.byte	0x04, 0x17
        /*005a*/ 	.short	(.L_25 - .L_24)
.L_24:
        /*005c*/ 	.word	0x00000000
        /*0060*/ 	.short	0x0000
        /*0062*/ 	.short	0x0000
        /*0064*/ 	.byte	0x00, 0xf5, 0x21, 0x00


	//----- nvinfo : EIATTR_SPARSE_MMA_MASK
	.align		4
.L_25:
        /*0068*/ 	.byte	0x03, 0x50
        /*006a*/ 	.short	0x0000


	//----- nvinfo : EIATTR_MAXREG_COUNT
	.align		4
        /*006c*/ 	.byte	0x03, 0x1b
        /*006e*/ 	.short	0x00ff


	//----- nvinfo : EIATTR_MERCURY_ISA_VERSION
	.align		4
        /*0070*/ 	.byte	0x03, 0x5f
        /*0072*/ 	.short	0x0101


	//----- nvinfo : EIATTR_VRC_CTA_INIT_COUNT
	.align		4
        /*0074*/ 	.byte	0x02, 0x4a
	.zero		1
	.zero		1


	//----- nvinfo : EIATTR_EXIT_INSTR_OFFSETS
	.align		4
        /*0078*/ 	.byte	0x04, 0x1c
        /*007a*/ 	.short	(.L_27 - .L_26)


	//   ....[0]....
.L_26:
        /*007c*/ 	.word	0x00000160


	//   ....[1]....
        /*0080*/ 	.word	0x000001b0


	//----- nvinfo : EIATTR_CBANK_PARAM_SIZE
	.align		4
.L_27:
        /*0084*/ 	.byte	0x03, 0x19
        /*0086*/ 	.short	0x0030


	//----- nvinfo : EIATTR_PARAM_CBANK
	.align		4
        /*0088*/ 	.byte	0x04, 0x0a
        /*008a*/ 	.short	(.L_29 - .L_28)
	.align		4
.L_28:
        /*008c*/ 	.word	index@(.nv.constant0._Z18processQueueKernelPiPdPKiS2_S2_PKd)
        /*0090*/ 	.short	0x0380
        /*0092*/ 	.short	0x0030


	//----- nvinfo : EIATTR_SW_WAR
	.align		4
.L_29:
        /*0094*/ 	.byte	0x04, 0x36
        /*0096*/ 	.short	(.L_31 - .L_30)
.L_30:
        /*0098*/ 	.word	0x00000008
.L_31:


//--------------------- .nv.info._Z17updateQueueKernelPiS_PKiS1_S1_S1_ --------------------------
	.section	.nv.info._Z17updateQueueKernelPiS_PKiS1_S1_S1_,"",@"SHT_CUDA_INFO"
	.sectionflags	@""
	.align	4


	//----- nvinfo : EIATTR_CUDA_API_VERSION
	.align		4
        /*0000*/ 	.byte	0x04, 0x37
        /*0002*/ 	.short	(.L_33 - .L_32)
.L_32:
        /*0004*/ 	.word	0x00000082


	//----- nvinfo : EIATTR_KPARAM_INFO
	.align		4
.L_33:
        /*0008*/ 	.byte	0x04, 0x17
        /*000a*/ 	.short	(.L_35 - .L_34)
.L_34:
        /*000c*/ 	.word	0x00000000
        /*0010*/ 	.short	0x0005
        /*0012*/ 	.short	0x0028
        /*0014*/ 	.byte	0x00, 0xf5, 0x21, 0x00


	//----- nvinfo : EIATTR_KPARAM_INFO
	.align		4
.L_35:
        /*0018*/ 	.byte	0x04, 0x17
        /*001a*/ 	.short	(.L_37 - .L_36)
.L_36:
        /*001c*/ 	.word	0x00000000
        /*0020*/ 	.short	0x0004
        /*0022*/ 	.short	0x0020
        /*0024*/ 	.byte	0x00, 0xf5, 0x21, 0x00


	//----- nvinfo : EIATTR_KPARAM_INFO
	.align		4
.L_37:
        /*0028*/ 	.byte	0x04, 0x17
        /*002a*/ 	.short	(.L_39 - .L_38)
.L_38:
        /*002c*/ 	.word	0x00000000
        /*0030*/ 	.short	0x0003
        /*0032*/ 	.short	0x0018
        /*0034*/ 	.byte	0x00, 0xf5, 0x21, 0x00


	//----- nvinfo : EIATTR_KPARAM_INFO
	.align		4
.L_39:
        /*0038*/ 	.byte	0x04, 0x17
        /*003a*/ 	.short	(.L_41 - .L_40)
.L_40:
        /*003c*/ 	.word	0x00000000
        /*0040*/ 	.short	0x0002
        /*0042*/ 	.short	0x0010
        /*0044*/ 	.byte	0x00, 0xf5, 0x21, 0x00


	//----- nvinfo : EIATTR_KPARAM_INFO
	.align		4
.L_41:
        /*0048*/ 	.byte	0x04, 0x17
        /*004a*/ 	.short	(.L_43 - .L_42)
.L_42:
        /*004c*/ 	.word	0x00000000
        /*0050*/ 	.short	0x0001
        /*0052*/ 	.short	0x0008
        /*0054*/ 	.byte	0x00, 0xf5, 0x21, 0x00


	//----- nvinfo : EIATTR_KPARAM_INFO
	.align		4
.L_43:
        /*0058*/ 	.byte	0x04, 0x17
        /*005a*/ 	.short	(.L_45 - .L_44)
.L_44:
        /*005c*/ 	.word	0x00000000
        /*0060*/ 	.short	0x0000
        /*0062*/ 	.short	0x0000
        /*0064*/ 	.byte	0x00, 0xf5, 0x21, 0x00


	//----- nvinfo : EIATTR_SPARSE_MMA_MASK
	.align		4
.L_45:
        /*0068*/ 	.byte	0x03, 0x50
        /*006a*/ 	.short	0x0000


	//----- nvinfo : EIATTR_MAXREG_COUNT
	.align		4
        /*006c*/ 	.byte	0x03, 0x1b
        /*006e*/ 	.short	0x00ff


	//----- nvinfo : EIATTR_MERCURY_ISA_VERSION
	.align		4
        /*0070*/ 	.byte	0x03, 0x5f
        /*0072*/ 	.short	0x0101


	//----- nvinfo : EIATTR_INT_WARP_WIDE_INSTR_OFFSETS
	.align		4
        /*0074*/ 	.byte	0x04, 0x31
        /*0076*/ 	.short	(.L_47 - .L_46)


	//   ....[0]....
.L_46:
        /*0078*/ 	.word	0x00000130


	//   ....[1]....
        /*007c*/ 	.word	0x000001d0


	//----- nvinfo : EIATTR_VRC_CTA_INIT_COUNT
	.align		4
.L_47:
        /*0080*/ 	.byte	0x02, 0x4a
	.zero		1
	.zero		1


	//----- nvinfo : EIATTR_EXIT_INSTR_OFFSETS
	.align		4
        /*0084*/ 	.byte	0x04, 0x1c
        /*0086*/ 	.short	(.L_49 - .L_48)


	//   ....[0]....
.L_48:
        /*0088*/ 	.word	0x00000090


	//   ....[1]....
        /*008c*/ 	.word	0x00000110


	//   ....[2]....
        /*0090*/ 	.word	0x00000210


	//----- nvinfo : EIATTR_CBANK_PARAM_SIZE
	.align		4
.L_49:
        /*0094*/ 	.byte	0x03, 0x19
        /*0096*/ 	.short	0x0030


	//----- nvinfo : EIATTR_PARAM_CBANK
	.align		4
        /*0098*/ 	.byte	0x04, 0x0a
        /*009a*/ 	.short	(.L_51 - .L_50)
	.align		4
.L_50:
        /*009c*/ 	.word	index@(.nv.constant0._Z17updateQueueKernelPiS_PKiS1_S1_S1_)
        /*00a0*/ 	.short	0x0380
        /*00a2*/ 	.short	0x0030


	//----- nvinfo : EIATTR_SW_WAR
	.align		4
.L_51:
        /*00a4*/ 	.byte	0x04, 0x36
        /*00a6*/ 	.short	(.L_53 - .L_52)
.L_52:
        /*00a8*/ 	.word	0x00000008
.L_53:


//--------------------- .nv.callgraph             --------------------------
	.section	.nv.callgraph,"",@"SHT_CUDA_CALLGRAPH"
	.align	4
	.sectionentsize	8
	.align		4
        /*0000*/ 	.word	0x00000000
	.align		4
        /*0004*/ 	.word	0xffffffff
	.align		4
        /*0008*/ 	.word	0x00000000
	.align		4
        /*000c*/ 	.word	0xfffffffe
	.align		4
        /*0010*/ 	.word	0x00000000
	.align		4
        /*0014*/ 	.word	0xfffffffd
	.align		4
        /*0018*/ 	.word	0x00000000
	.align		4
        /*001c*/ 	.word	0xfffffffc


//--------------------- .text._Z18processQueueKernelPiPdPKiS2_S2_PKd --------------------------
	.section	.text._Z18processQueueKernelPiPdPKiS2_S2_PKd,"ax",@progbits
	.align	128
        .global         _Z18processQueueKernelPiPdPKiS2_S2_PKd
        .type           _Z18processQueueKernelPiPdPKiS2_S2_PKd,@function
        .size           _Z18processQueueKernelPiPdPKiS2_S2_PKd,(.L_x_2 - _Z18processQueueKernelPiPdPKiS2_S2_PKd)
        .other          _Z18processQueueKernelPiPdPKiS2_S2_PKd,@"STO_CUDA_ENTRY STV_DEFAULT"
_Z18processQueueKernelPiPdPKiS2_S2_PKd:
.text._Z18processQueueKernelPiPdPKiS2_S2_PKd:
[----:B------:R-:W-:Y:S01]  /*0000*/  LDC R1, c[0x0][0x37c] ;  /* 0x0000df00ff017b82 */ /* 0x000fe20000000800 */
[----:B------:R-:W0:Y:S07]  /*0010*/  S2R R5, SR_TID.X ;  /* 0x0000000000057919 */ /* 0x000e2e0000002100 */
[----:B------:R-:W0:Y:S01]  /*0020*/  LDC.64 R2, c[0x0][0x390] ;  /* 0x0000e400ff027b82 */ /* 0x000e220000000a00 */
[----:B------:R-:W1:Y:S07]  /*0030*/  LDCU.64 UR4, c[0x0][0x358] ;  /* 0x00006b00ff0477ac */ /* 0x000e6e0008000a00 */
[----:B------:R-:W2:Y:S08]  /*0040*/  LDC.64 R6, c[0x0][0x3a0] ;  /* 0x0000e800ff067b82 */ /* 0x000eb00000000a00 */
[----:B------:R-:W3:Y:S08]  /*0050*/  LDC.64 R8, c[0x0][0x3a8] ;  /* 0x0000ea00ff087b82 */ /* 0x000ef00000000a00 */
[----:B------:R-:W4:Y:S01]  /*0060*/  LDC.64 R12, c[0x0][0x388] ;  /* 0x0000e200ff0c7b82 */ /* 0x000f220000000a00 */
[----:B0-----:R-:W-:-:S07]  /*0070*/  IMAD.WIDE.U32 R2, R5, 0x4, R2 ;  /* 0x0000000405027825 */ /* 0x001fce00078e0002 */
[----:B------:R-:W0:Y:S01]  /*0080*/  LDC.64 R4, c[0x0][0x398] ;  /* 0x0000e600ff047b82 */ /* 0x000e220000000a00 */
[----:B-1----:R-:W0:Y:S02]  /*0090*/  LDG.E R3, desc[UR4][R2.64] ;  /* 0x0000000402037981 */ /* 0x002e24000c1e1900 */
[----:B0-----:R-:W-:-:S05]  /*00a0*/  IMAD.WIDE R4, R3, 0x4, R4 ;  /* 0x0000000403047825 */ /* 0x001fca00078e0204 */
[----:B------:R-:W4:Y:S01]  /*00b0*/  LDG.E R17, desc[UR4][R4.64] ;  /* 0x0000000404117981 */ /* 0x000f22000c1e1900 */
[----:B--2---:R-:W-:-:S06]  /*00c0*/  IMAD.WIDE R6, R3, 0x4, R6 ;  /* 0x0000000403067825 */ /* 0x004fcc00078e0206 */
[----:B------:R-:W2:Y:S01]  /*00d0*/  LDG.E R7, desc[UR4][R6.64] ;  /* 0x0000000406077981 */ /* 0x000ea2000c1e1900 */
[----:B---3--:R-:W-:-:S06]  /*00e0*/  IMAD.WIDE R8, R3, 0x8, R8 ;  /* 0x0000000803087825 */ /* 0x008fcc00078e0208 */
[----:B------:R-:W3:Y:S01]  /*00f0*/  LDG.E.64 R8, desc[UR4][R8.64] ;  /* 0x0000000408087981 */ /* 0x000ee2000c1e1b00 */
[----:B----4-:R-:W-:-:S06]  /*0100*/  IMAD.WIDE R10, R17, 0x8, R12 ;  /* 0x00000008110a7825 */ /* 0x010fcc00078e020c */
[----:B------:R-:W3:Y:S01]  /*0110*/  LDG.E.64 R10, desc[UR4][R10.64] ;  /* 0x000000040a0a7981 */ /* 0x000ee2000c1e1b00 */
[----:B--2---:R-:W-:-:S05]  /*0120*/  IMAD.WIDE R12, R7, 0x8, R12 ;  /* 0x00000008070c7825 */ /* 0x004fca00078e020c */
[----:B------:R-:W2:Y:S01]  /*0130*/  LDG.E.64 R14, desc[UR4][R12.64] ;  /* 0x000000040c0e7981 */ /* 0x000ea2000c1e1b00 */
[----:B---3--:R-:W-:-:S08]  /*0140*/  DADD R2, R8, R10 ;  /* 0x0000000008027229 */ /* 0x008fd0000000000a */
[----:B--2---:R-:W-:-:S14]  /*0150*/  DSETP.GEU.AND P0, PT, R2, R14, PT ;  /* 0x0000000e0200722a */ /* 0x004fdc0003f0e000 */
[----:B------:R-:W-:Y:S05]  /*0160*/  @P0 EXIT ;  /* 0x000000000000094d */ /* 0x000fea0003800000 */
[----:B------:R-:W0:Y:S01]  /*0170*/  LDC.64 R4, c[0x0][0x380] ;  /* 0x0000e000ff047b82 */ /* 0x000e220000000a00 */
[----:B------:R-:W-:Y:S01]  /*0180*/  STG.E.64 desc[UR4][R12.64], R2 ;  /* 0x000000020c007986 */ /* 0x000fe2000c101b04 */
[----:B0-----:R-:W-:-:S05]  /*0190*/  IMAD.WIDE R4, R7, 0x4, R4 ;  /* 0x0000000407047825 */ /* 0x001fca00078e0204 */
[----:B------:R-:W-:Y:S01]  /*01a0*/  STG.E desc[UR4][R4.64], R17 ;  /* 0x0000001104007986 */ /* 0x000fe2000c101904 */
[----:B------:R-:W-:Y:S05]  /*01b0*/  EXIT ;  /* 0x000000000000794d */ /* 0x000fea0003800000 */
.L_x_0:
[----:B------:R-:W-:-:S00]  /*01c0*/  BRA `(.L_x_0) ;  /* 0xfffffffc00fc7947 */ /* 0x000fc0000383ffff */
[----:B------:R-:W-:-:S00]  /*01d0*/  NOP ;  /* 0x0000000000007918 */ /* 0x000fc00000000000 */
        /* <DEDUP_REMOVED lines=10> */
.L_x_2:


//--------------------- .text._Z17updateQueueKernelPiS_PKiS1_S1_S1_ --------------------------
	.section	.text._Z17updateQueueKernelPiS_PKiS1_S1_S1_,"ax",@progbits
	.align	128
        .global         _Z17updateQueueKernelPiS_PKiS1_S1_S1_
        .type           _Z17updateQueueKernelPiS_PKiS1_S1_S1_,@function
        .size           _Z17updateQueueKernelPiS_PKiS1_S1_S1_,(.L_x_3 - _Z17updateQueueKernelPiS_PKiS1_S1_S1_)
        .other          _Z17updateQueueKernelPiS_PKiS1_S1_S1_,@"STO_CUDA_ENTRY STV_DEFAULT"
_Z17updateQueueKernelPiS_PKiS1_S1_S1_:
.text._Z17updateQueueKernelPiS_PKiS1_S1_S1_:
[----:B------:R-:W-:Y:S01]  /*0000*/  LDC R1, c[0x0][0x37c] ;  /* 0x0000df00ff017b82 */ /* 0x000fe20000000800 */
[----:B------:R-:W0:Y:S07]  /*0010*/  S2R R0, SR_TID.X ;  /* 0x0000000000007919 */ /* 0x000e2e0000002100 */
[----:B------:R-:W0:Y:S01]  /*0020*/  LDC.64 R2, c[0x0][0x390] ;  /* 0x0000e400ff027b82 */ /* 0x000e220000000a00 */
[----:B------:R-:W1:Y:S07]  /*0030*/  LDCU.64 UR4, c[0x0][0x358] ;  /* 0x00006b00ff0477ac */ /* 0x000e6e0008000a00 */
[----:B------:R-:W1:Y:S01]  /*0040*/  LDC.64 R4, c[0x0][0x3a8] ;  /* 0x0000ea00ff047b82 */ /* 0x000e620000000a00 */
[----:B0-----:R-:W-:Y:S01]  /*0050*/  IMAD.WIDE.U32 R2, R0, 0x4, R2 ;  /* 0x0000000400027825 */ /* 0x001fe200078e0002 */
[----:B-1----:R-:W2:Y:S05]  /*0060*/  LDG.E R5, desc[UR4][R4.64] ;  /* 0x0000000404057981 */ /* 0x002eaa000c1e1900 */
[----:B------:R-:W2:Y:S02]  /*0070*/  LDG.E R2, desc[UR4][R2.64] ;  /* 0x0000000402027981 */ /* 0x000ea4000c1e1900 */
[----:B--2---:R-:W-:-:S13]  /*0080*/  ISETP.NE.AND P0, PT, R2, R5, PT ;  /* 0x000000050200720c */ /* 0x004fda0003f05270 */
[----:B------:R-:W-:Y:S05]  /*0090*/  @P0 EXIT ;  /* 0x000000000000094d */ /* 0x000fea0003800000 */
[----:B------:R-:W0:Y:S08]  /*00a0*/  LDC.64 R2, c[0x0][0x398] ;  /* 0x0000e600ff027b82 */ /* 0x000e300000000a00 */
[----:B------:R-:W1:Y:S01]  /*00b0*/  LDC.64 R4, c[0x0][0x3a0] ;  /* 0x0000e800ff047b82 */ /* 0x000e620000000a00 */
[----:B0-----:R-:W-:-:S06]  /*00c0*/  IMAD.WIDE.U32 R2, R0, 0x4, R2 ;  /* 0x0000000400027825 */ /* 0x001fcc00078e0002 */
[----:B------:R-:W1:Y:S02]  /*00d0*/  LDG.E R3, desc[UR4][R2.64] ;  /* 0x0000000402037981 */ /* 0x000e64000c1e1900 */
[----:B-1----:R-:W-:-:S06]  /*00e0*/  IMAD.WIDE R4, R3, 0x4, R4 ;  /* 0x0000000403047825 */ /* 0x002fcc00078e0204 */
[----:B------:R-:W2:Y:S02]  /*00f0*/  LDG.E R4, desc[UR4][R4.64] ;  /* 0x0000000404047981 */ /* 0x000ea4000c1e1900 */
[----:B--2---:R-:W-:-:S13]  /*0100*/  ISETP.NE.AND P0, PT, R4, RZ, PT ;  /* 0x000000ff0400720c */ /* 0x004fda0003f05270 */
[----:B------:R-:W-:Y:S05]  /*0110*/  @P0 EXIT ;  /* 0x000000000000094d */ /* 0x000fea0003800000 */
[----:B------:R-:W0:Y:S01]  /*0120*/  S2R R5, SR_LANEID ;  /* 0x0000000000057919 */ /* 0x000e220000000000 */
[----:B------:R-:W-:Y:S01]  /*0130*/  VOTEU.ANY UR6, UPT, PT ;  /* 0x0000000000067886 */ /* 0x000fe200038e0100 */
[----:B------:R-:W1:Y:S01]  /*0140*/  LDC.64 R2, c[0x0][0x388] ;  /* 0x0000e200ff027b82 */ /* 0x000e620000000a00 */
[----:B------:R-:W0:Y:S08]  /*0150*/  FLO.U32 R6, UR6 ;  /* 0x0000000600067d00 */ /* 0x000e3000080e0000 */
[----:B------:R-:W1:Y:S01]  /*0160*/  POPC R9, UR6 ;  /* 0x0000000600097d09 */ /* 0x000e620008000000 */
[----:B0-----:R-:W-:Y:S01]  /*0170*/  ISETP.EQ.U32.AND P0, PT, R6, R5, PT ;  /* 0x000000050600720c */ /* 0x001fe20003f02070 */
[----:B------:R-:W0:Y:S01]  /*0180*/  S2R R8, SR_LTMASK ;  /* 0x0000000000087919 */ /* 0x000e220000003900 */
[----:B------:R-:W2:Y:S11]  /*0190*/  LDC.64 R4, c[0x0][0x380] ;  /* 0x0000e000ff047b82 */ /* 0x000eb60000000a00 */
[----:B-1----:R-:W3:Y:S01]  /*01a0*/  @P0 ATOMG.E.ADD.STRONG.GPU PT, R3, desc[UR4][R2.64], R9 ;  /* 0x80000009020309a8 */ /* 0x002ee200081ef104 */
[----:B0-----:R-:W-:-:S06]  /*01b0*/  LOP3.LUT R8, R8, UR6, RZ, 0xc0, !PT ;  /* 0x0000000608087c12 */ /* 0x001fcc000f8ec0ff */
[----:B------:R-:W0:Y:S01]  /*01c0*/  POPC R8, R8 ;  /* 0x0000000800087309 */ /* 0x000e220000000000 */
[----:B---3--:R-:W0:Y:S02]  /*01d0*/  SHFL.IDX PT, R7, R3, R6, 0x1f ;  /* 0x00001f0603077589 */ /* 0x008e2400000e0000 */
[----:B0-----:R-:W-:-:S05]  /*01e0*/  IADD3 R7, PT, PT, R7, R8, RZ ;  /* 0x0000000807077210 */ /* 0x001fca0007ffe0ff */
[----:B--2---:R-:W-:-:S05]  /*01f0*/  IMAD.WIDE R4, R7, 0x4, R4 ;  /* 0x0000000407047825 */ /* 0x004fca00078e0204 */
[----:B------:R-:W-:Y:S01]  /*0200*/  STG.E desc[UR4][R4.64], R0 ;  /* 0x0000000004007986 */ /* 0x000fe2000c101904 */
[----:B------:R-:W-:Y:S05]  /*0210*/  EXIT ;  /* 0x000000000000794d */ /* 0x000fea0003800000 */
.L_x_1:
        /* <DEDUP_REMOVED lines=14> */
.L_x_3:


//--------------------- .nv.shared.reserved.0     --------------------------
	.section	.nv.shared.reserved.0,"aw",@nobits
	.weak		__nv_reservedSMEM_offset_0_alias
	.size		__nv_reservedSMEM_offset_0_alias, 0, 64
	.other		__nv_reservedSMEM_offset_0_alias,@"STO_CUDA_RESERVED_SHARED STV_DEFAULT"
__nv_reservedSMEM_offset_0_alias:
	.zero		0
	.zero		64


//--------------------- .nv.constant0._Z18processQueueKernelPiPdPKiS2_S2_PKd --------------------------
	.section	.nv.constant0._Z18processQueueKernelPiPdPKiS2_S2_PKd,"a",@progbits
	.sectionflags	@""
	.align	4
.nv.constant0._Z18processQueueKernelPiPdPKiS2_S2_PKd:
	.zero		944


//--------------------- .nv.constant0._Z17updateQueueKernelPiS_PKiS1_S1_S1_ --------------------------
	.section	.nv.constant0._Z17updateQueueKernelPiS_PKiS1_S1_S1_,"a",@progbits
	.sectionflags	@""
	.align	4
.nv.constant0._Z17updateQueueKernelPiS_PKiS1_S1_S1_:
	.zero		944


//--------------------- SYMBOLS --------------------------

	.type		.nv.reservedSmem.offset0,@object
	.size		.nv.reservedSmem.offset0,0x4
